	.headerflags	@"EF_CUDA_TEXMODE_UNIFIED EF_CUDA_64BIT_ADDRESS EF_CUDA_ACCELERATORS EF_CUDA_SM90 EF_CUDA_VIRTUAL_SM(EF_CUDA_SM90)"
	.elftype	@"ET_EXEC"


//--------------------- .nv.info                  --------------------------
	.section	.nv.info,"",@"SHT_CUDA_INFO"
	.align	4


	//----- nvinfo : EIATTR_REGCOUNT
	.align		4
        /*0000*/ 	.byte	0x04, 0x2f
        /*0002*/ 	.short	(.L_3 - .L_2)
	.align		4
.L_2:
        /*0004*/ 	.word	index@(triton_poi_fused_cat_26)
        /*0008*/ 	.word	0x00000028


	//----- nvinfo : EIATTR_MIN_STACK_SIZE
	.align		4
.L_3:
        /*000c*/ 	.byte	0x04, 0x12
        /*000e*/ 	.short	(.L_5 - .L_4)
	.align		4
.L_4:
        /*0010*/ 	.word	index@(triton_poi_fused_cat_26)
        /*0014*/ 	.word	0x00000000


	//----- nvinfo : EIATTR_FRAME_SIZE
	.align		4
.L_5:
        /*0018*/ 	.byte	0x04, 0x11
        /*001a*/ 	.short	(.L_7 - .L_6)
	.align		4
.L_6:
        /*001c*/ 	.word	index@(triton_poi_fused_cat_26)
        /*0020*/ 	.word	0x00000000


	//----- nvinfo : EIATTR_MIN_STACK_SIZE
	.align		4
.L_7:
        /*0024*/ 	.byte	0x04, 0x12
        /*0026*/ 	.short	(.L_9 - .L_8)
	.align		4
.L_8:
        /*0028*/ 	.word	index@(triton_poi_fused_cat_26)
        /*002c*/ 	.word	0x00000000
.L_9:


//--------------------- .nv.info.triton_poi_fused_cat_26 --------------------------
	.section	.nv.info.triton_poi_fused_cat_26,"",@"SHT_CUDA_INFO"
	.sectionflags	@""
	.align	4


	//----- nvinfo : EIATTR_CUDA_API_VERSION
	.align		4
        /*0000*/ 	.byte	0x04, 0x37
        /*0002*/ 	.short	(.L_11 - .L_10)
.L_10:
        /*0004*/ 	.word	0x0000007c


	//----- nvinfo : EIATTR_KPARAM_INFO
	.align		4
.L_11:
        /*0008*/ 	.byte	0x04, 0x17
        /*000a*/ 	.short	(.L_13 - .L_12)
.L_12:
        /*000c*/ 	.word	0x00000000
        /*0010*/ 	.short	0x0007
        /*0012*/ 	.short	0x0038
        /*0014*/ 	.byte	0x00, 0xf0, 0x11, 0x00


	//----- nvinfo : EIATTR_KPARAM_INFO
	.align		4
.L_13:
        /*0018*/ 	.byte	0x04, 0x17
        /*001a*/ 	.short	(.L_15 - .L_14)
.L_14:
        /*001c*/ 	.word	0x00000000
        /*0020*/ 	.short	0x0006
        /*0022*/ 	.short	0x0030
        /*0024*/ 	.byte	0x00, 0xf4, 0x21, 0x00


	//----- nvinfo : EIATTR_KPARAM_INFO
	.align		4
.L_15:
        /*0028*/ 	.byte	0x04, 0x17
        /*002a*/ 	.short	(.L_17 - .L_16)
.L_16:
        /*002c*/ 	.word	0x00000000
        /*0030*/ 	.short	0x0005
        /*0032*/ 	.short	0x0028
        /*0034*/ 	.byte	0x00, 0xf4, 0x21, 0x00


	//----- nvinfo : EIATTR_KPARAM_INFO
	.align		4
.L_17:
        /*0038*/ 	.byte	0x04, 0x17
        /*003a*/ 	.short	(.L_19 - .L_18)
.L_18:
        /*003c*/ 	.word	0x00000000
        /*0040*/ 	.short	0x0004
        /*0042*/ 	.short	0x0020
        /*0044*/ 	.byte	0x00, 0xf4, 0x21, 0x00


	//----- nvinfo : EIATTR_KPARAM_INFO
	.align		4
.L_19:
        /*0048*/ 	.byte	0x04, 0x17
        /*004a*/ 	.short	(.L_21 - .L_20)
.L_20:
        /*004c*/ 	.word	0x00000000
        /*0050*/ 	.short	0x0003
        /*0052*/ 	.short	0x0018
        /*0054*/ 	.byte	0x00, 0xf4, 0x21, 0x00


	//----- nvinfo : EIATTR_KPARAM_INFO
	.align		4
.L_21:
        /*0058*/ 	.byte	0x04, 0x17
        /*005a*/ 	.short	(.L_23 - .L_22)
.L_22:
        /*005c*/ 	.word	0x00000000
        /*0060*/ 	.short	0x0002
        /*0062*/ 	.short	0x0010
        /*0064*/ 	.byte	0x00, 0xf4, 0x21, 0x00


	//----- nvinfo : EIATTR_KPARAM_INFO
	.align		4
.L_23:
        /*0068*/ 	.byte	0x04, 0x17
        /*006a*/ 	.short	(.L_25 - .L_24)
.L_24:
        /*006c*/ 	.word	0x00000000
        /*0070*/ 	.short	0x0001
        /*0072*/ 	.short	0x0008
        /*0074*/ 	.byte	0x00, 0xf4, 0x21, 0x00


	//----- nvinfo : EIATTR_KPARAM_INFO
	.align		4
.L_25:
        /*0078*/ 	.byte	0x04, 0x17
        /*007a*/ 	.short	(.L_27 - .L_26)
.L_26:
        /*007c*/ 	.word	0x00000000
        /*0080*/ 	.short	0x0000
        /*0082*/ 	.short	0x0000
        /*0084*/ 	.byte	0x00, 0xf4, 0x21, 0x00


	//----- nvinfo : EIATTR_SPARSE_MMA_MASK
	.align		4
.L_27:
        /*0088*/ 	.byte	0x03, 0x50
        /*008a*/ 	.short	0x0000


	//----- nvinfo : EIATTR_MAXREG_COUNT
	.align		4
        /*008c*/ 	.byte	0x03, 0x1b
        /*008e*/ 	.short	0x00ff


	//----- nvinfo : EIATTR_EXIT_INSTR_OFFSETS
	.align		4
        /*0090*/ 	.byte	0x04, 0x1c
        /*0092*/ 	.short	(.L_29 - .L_28)


	//   ....[0]....
.L_28:
        /*0094*/ 	.word	0x00001340


	//----- nvinfo : EIATTR_REQNTID
	.align		4
.L_29:
        /*0098*/ 	.byte	0x04, 0x10
        /*009a*/ 	.short	(.L_31 - .L_30)
.L_30:
        /*009c*/ 	.word	0x00000080
        /*00a0*/ 	.word	0x00000001
        /*00a4*/ 	.word	0x00000001


	//----- nvinfo : EIATTR_CBANK_PARAM_SIZE
	.align		4
.L_31:
        /*00a8*/ 	.byte	0x03, 0x19
        /*00aa*/ 	.short	0x003c


	//----- nvinfo : EIATTR_PARAM_CBANK
	.align		4
        /*00ac*/ 	.byte	0x04, 0x0a
        /*00ae*/ 	.short	(.L_33 - .L_32)
	.align		4
.L_32:
        /*00b0*/ 	.word	index@(.nv.constant0.triton_poi_fused_cat_26)
        /*00b4*/ 	.short	0x0210
        /*00b6*/ 	.short	0x003c


	//----- nvinfo : EIATTR_SW_WAR
	.align		4
.L_33:
        /*00b8*/ 	.byte	0x04, 0x36
        /*00ba*/ 	.short	(.L_35 - .L_34)
.L_34:
        /*00bc*/ 	.word	0x00000008
.L_35:


//--------------------- .nv.callgraph             --------------------------
	.section	.nv.callgraph,"",@"SHT_CUDA_CALLGRAPH"
	.align	4
	.sectionentsize	8
	.align		4
        /*0000*/ 	.word	0x00000000
	.align		4
        /*0004*/ 	.word	0xffffffff
	.align		4
        /*0008*/ 	.word	0x00000000
	.align		4
        /*000c*/ 	.word	0xfffffffe
	.align		4
        /*0010*/ 	.word	0x00000000
	.align		4
        /*0014*/ 	.word	0xfffffffd
	.align		4
        /*0018*/ 	.word	0x00000000
	.align		4
        /*001c*/ 	.word	0xfffffffc


//--------------------- .nv.constant4             --------------------------
	.section	.nv.constant4,"a",@progbits
	.align	8
	.align		8
.nv.constant4:
        /*0000*/ 	.dword	_$_str
	.align		8
        /*0008*/ 	.dword	_$_str_$_2


//--------------------- .text.triton_poi_fused_cat_26 --------------------------
	.section	.text.triton_poi_fused_cat_26,"ax",@progbits
	.align	128
        .global         triton_poi_fused_cat_26
        .type           triton_poi_fused_cat_26,@function
        .size           triton_poi_fused_cat_26,(.L_x_1 - triton_poi_fused_cat_26)
        .other          triton_poi_fused_cat_26,@"STO_CUDA_ENTRY STV_DEFAULT"
triton_poi_fused_cat_26:
.text.triton_poi_fused_cat_26:
[----:B------:R-:W-:Y:S01]  /*0000*/  LDC R1, c[0x0][0x28] ;  /* 0x00000a00ff017b82 */ /* 0x000fe20000000800 */
[----:B------:R-:W1:Y:S07]  /*0010*/  S2R R0, SR_TID.X ;  /* 0x0000000000007919 */ /* 0x000e6e0000002100 */
[----:B------:R-:W2:Y:S01]  /*0020*/  LDC.64 R8, c[0x0][0x220] ;  /* 0x00008800ff087b82 */ /* 0x000ea20000000a00 */
[----:B------:R-:W-:Y:S01]  /*0030*/  IMAD.MOV.U32 R28, RZ, RZ, RZ ;  /* 0x000000ffff1c7224 */ /* 0x000fe200078e00ff */
[----:B------:R-:W-:Y:S01]  /*0040*/  ULDC.64 UR4, c[0x0][0x208] ;  /* 0x0000820000047ab9 */ /* 0x000fe20000000a00 */
[----:B------:R-:W3:Y:S01]  /*0050*/  S2R R3, SR_CTAID.X ;  /* 0x0000000000037919 */ /* 0x000ee20000002500 */
[----:B------:R-:W-:Y:S01]  /*0060*/  CS2R R32, SRZ ;  /* 0x0000000000207805 */ /* 0x000fe2000001ff00 */
[----:B------:R-:W-:-:S03]  /*0070*/  IMAD.MOV.U32 R27, RZ, RZ, RZ ;  /* 0x000000ffff1b7224 */ /* 0x000fc600078e00ff */
[----:B------:R-:W4:Y:S01]  /*0080*/  LDC.64 R36, c[0x0][0x218] ;  /* 0x00008600ff247b82 */ /* 0x000f220000000a00 */
[----:B------:R-:W-:Y:S02]  /*0090*/  CS2R R18, SRZ ;  /* 0x0000000000127805 */ /* 0x000fe4000001ff00 */
[----:B------:R-:W-:Y:S02]  /*00a0*/  CS2R R6, SRZ ;  /* 0x0000000000067805 */ /* 0x000fe4000001ff00 */
[----:B------:R-:W-:Y:S02]  /*00b0*/  CS2R R20, SRZ ;  /* 0x0000000000147805 */ /* 0x000fe4000001ff00 */
[----:B------:R-:W-:Y:S01]  /*00c0*/  CS2R R24, SRZ ;  /* 0x0000000000187805 */ /* 0x000fe2000001ff00 */
[----:B------:R-:W-:Y:S01]  /*00d0*/  ULDC.64 UR6, c[0x0][0x238] ;  /* 0x00008e0000067ab9 */ /* 0x000fe20000000a00 */
[----:B-1----:R-:W-:Y:S01]  /*00e0*/  IMAD.SHL.U32 R0, R0, 0x4, RZ ;  /* 0x0000000400007824 */ /* 0x002fe200078e00ff */
[----:B---3--:R-:W-:-:S04]  /*00f0*/  SHF.R.S32.HI R11, RZ, 0x15, R3 ;  /* 0x00000015ff0b7819 */ /* 0x008fc80000011403 */
[----:B------:R-:W-:Y:S02]  /*0100*/  LOP3.LUT R0, R0, 0x1fc, RZ, 0xc0, !PT ;  /* 0x000001fc00007812 */ /* 0x000fe400078ec0ff */
[----:B------:R-:W-:-:S03]  /*0110*/  SGXT R11, R11, 0x1 ;  /* 0x000000010b0b781a */ /* 0x000fc60000000200 */
[----:B------:R-:W-:-:S05]  /*0120*/  IMAD R0, R3, 0x400, R0 ;  /* 0x0000040003007824 */ /* 0x000fca00078e0200 */
[----:B------:R-:W-:-:S04]  /*0130*/  LEA.HI R30, R11, R0, RZ, 0xa ;  /* 0x000000000b1e7211 */ /* 0x000fc800078f50ff */
[----:B------:R-:W-:-:S04]  /*0140*/  SHF.R.S32.HI R13, RZ, 0xa, R30 ;  /* 0x0000000aff0d7819 */ /* 0x000fc8000001141e */
[----:B------:R-:W-:-:S04]  /*0150*/  LEA.HI R2, R13, R13, RZ, 0x8 ;  /* 0x0000000d0d027211 */ /* 0x000fc800078f40ff */
[----:B------:R-:W-:-:S05]  /*0160*/  LOP3.LUT R2, R2, 0xffffff00, RZ, 0xc0, !PT ;  /* 0xffffff0002027812 */ /* 0x000fca00078ec0ff */
[----:B------:R-:W-:Y:S02]  /*0170*/  IMAD.IADD R13, R13, 0x1, -R2 ;  /* 0x000000010d0d7824 */ /* 0x000fe400078e0a02 */
[----:B------:R-:W1:Y:S02]  /*0180*/  LDC.64 R2, c[0x0][0x210] ;  /* 0x00008400ff027b82 */ /* 0x000e640000000a00 */
[C---:B--2---:R-:W-:Y:S01]  /*0190*/  IMAD.WIDE R22, R13.reuse, 0x4, R8 ;  /* 0x000000040d167825 */ /* 0x044fe200078e0208 */
[----:B------:R-:W-:-:S13]  /*01a0*/  ISETP.GE.AND P1, PT, R13, 0x80, PT ;  /* 0x000000800d00780c */ /* 0x000fda0003f26270 */
[----:B------:R-:W2:Y:S01]  /*01b0*/  @!P1 LDG.E.EL R28, desc[UR4][R22.64] ;  /* 0x00000004161c9981 */ /* 0x000ea2000c2e1900 */
[----:B------:R-:W-:-:S03]  /*01c0*/  LEA.HI R4, R11, R0, RZ, 0x12 ;  /* 0x000000000b047211 */ /* 0x000fc600078f90ff */
[----:B------:R-:W3:Y:S01]  /*01d0*/  @!P1 LDG.E.EL R33, desc[UR4][R22.64] ;  /* 0x0000000416219981 */ /* 0x000ee2000c2e1900 */
[----:B------:R-:W-:Y:S01]  /*01e0*/  SHF.R.S32.HI R31, RZ, 0x12, R4 ;  /* 0x00000012ff1f7819 */ /* 0x000fe20000011404 */
[----:B------:R-:W-:Y:S01]  /*01f0*/  VIADD R34, R0, 0x200 ;  /* 0x0000020000227836 */ /* 0x000fe20000000000 */
[----:B------:R-:W-:Y:S01]  /*0200*/  LOP3.LUT R4, R4, 0xfffc0000, RZ, 0xc0, !PT ;  /* 0xfffc000004047812 */ /* 0x000fe200078ec0ff */
[----:B------:R-:W5:Y:S02]  /*0210*/  @!P1 LDG.E.EL R27, desc[UR4][R22.64] ;  /* 0x00000004161b9981 */ /* 0x000f64000c2e1900 */
[----:B------:R-:W-:Y:S01]  /*0220*/  IMAD.SHL.U32 R31, R31, 0x20000, RZ ;  /* 0x000200001f1f7824 */ /* 0x000fe200078e00ff */
[----:B------:R-:W-:Y:S01]  /*0230*/  LEA.HI R26, R11, R34, RZ, 0xa ;  /* 0x000000220b1a7211 */ /* 0x000fe200078f50ff */
[----:B----4-:R-:W-:Y:S01]  /*0240*/  IMAD.WIDE R16, R13, 0x4, R36 ;  /* 0x000000040d107825 */ /* 0x010fe200078e0224 */
[----:B------:R-:W4:Y:S02]  /*0250*/  @!P1 LDG.E.EL R18, desc[UR4][R22.64] ;  /* 0x0000000416129981 */ /* 0x000f24000c2e1900 */
[----:B------:R-:W-:-:S02]  /*0260*/  IADD3 R15, R31, R0, -R4 ;  /* 0x000000001f0f7210 */ /* 0x000fc40007ffe804 */
[----:B------:R-:W-:Y:S02]  /*0270*/  CS2R R4, SRZ ;  /* 0x0000000000047805 */ /* 0x000fe4000001ff00 */
[----:B------:R-:W-:Y:S01]  /*0280*/  SHF.R.S32.HI R12, RZ, 0xa, R26 ;  /* 0x0000000aff0c7819 */ /* 0x000fe2000001141a */
[----:B------:R-:W4:Y:S01]  /*0290*/  @!P1 LDG.E.EL R32, desc[UR4][R16.64] ;  /* 0x0000000410209981 */ /* 0x000f22000c2e1900 */
[----:B-1----:R-:W-:Y:S02]  /*02a0*/  IMAD.WIDE R14, R15, 0x4, R2 ;  /* 0x000000040f0e7825 */ /* 0x002fe400078e0202 */
[----:B------:R-:W-:Y:S01]  /*02b0*/  LEA.HI R10, R12, R12, RZ, 0x8 ;  /* 0x0000000c0c0a7211 */ /* 0x000fe200078f40ff */
[----:B------:R-:W4:Y:S04]  /*02c0*/  @!P1 LDG.E.EL R19, desc[UR4][R16.64] ;  /* 0x0000000410139981 */ /* 0x000f28000c2e1900 */
[----:B------:R1:W4:Y:S04]  /*02d0*/  @!P1 LDG.E.128 R4, desc[UR4][R14.64] ;  /* 0x000000040e049981 */ /* 0x000328000c1e1d00 */
[----:B------:R-:W4:Y:S04]  /*02e0*/  @!P1 LDG.E.EL R20, desc[UR4][R16.64] ;  /* 0x0000000410149981 */ /* 0x000f28000c2e1900 */
[----:B------:R1:W4:Y:S02]  /*02f0*/  @!P1 LDG.E.EL R25, desc[UR4][R16.64] ;  /* 0x0000000410199981 */ /* 0x000324000c2e1900 */
[----:B-1----:R-:W-:-:S05]  /*0300*/  LOP3.LUT R15, R10, 0xffffff00, RZ, 0xc0, !PT ;  /* 0xffffff000a0f7812 */ /* 0x002fca00078ec0ff */
[----:B------:R-:W-:-:S05]  /*0310*/  IMAD.IADD R12, R12, 0x1, -R15 ;  /* 0x000000010c0c7824 */ /* 0x000fca00078e0a0f */
[C---:B------:R-:W-:Y:S02]  /*0320*/  ISETP.GE.AND P0, PT, R12.reuse, 0x80, PT ;  /* 0x000000800c00780c */ /* 0x040fe40003f06270 */
[----:B------:R-:W-:Y:S01]  /*0330*/  CS2R R14, SRZ ;  /* 0x00000000000e7805 */ /* 0x000fe2000001ff00 */
[----:B------:R-:W-:Y:S01]  /*0340*/  IMAD.WIDE R8, R12, 0x4, R8 ;  /* 0x000000040c087825 */ /* 0x000fe200078e0208 */
[----:B0-----:R-:W-:-:S09]  /*0350*/  CS2R R16, SRZ ;  /* 0x0000000000107805 */ /* 0x001fd2000001ff00 */
[----:B------:R-:W4:Y:S04]  /*0360*/  @!P0 LDG.E.EL R15, desc[UR4][R8.64] ;  /* 0x00000004080f8981 */ /* 0x000f28000c2e1900 */
[----:B------:R-:W4:Y:S04]  /*0370*/  @!P0 LDG.E.EL R17, desc[UR4][R8.64] ;  /* 0x0000000408118981 */ /* 0x000f28000c2e1900 */
[----:B------:R-:W4:Y:S04]  /*0380*/  @!P0 LDG.E.EL R16, desc[UR4][R8.64] ;  /* 0x0000000408108981 */ /* 0x000f28000c2e1900 */
[----:B------:R0:W4:Y:S01]  /*0390*/  @!P0 LDG.E.EL R14, desc[UR4][R8.64] ;  /* 0x00000004080e8981 */ /* 0x000122000c2e1900 */
[----:B------:R-:W-:-:S04]  /*03a0*/  LEA.HI R11, R11, R34, RZ, 0x12 ;  /* 0x000000220b0b7211 */ /* 0x000fc800078f90ff */
[----:B------:R-:W-:Y:S02]  /*03b0*/  SHF.R.S32.HI R29, RZ, 0x12, R11 ;  /* 0x00000012ff1d7819 */ /* 0x000fe4000001140b */
[----:B------:R-:W-:-:S03]  /*03c0*/  LOP3.LUT R11, R11, 0xfffc0000, RZ, 0xc0, !PT ;  /* 0xfffc00000b0b7812 */ /* 0x000fc600078ec0ff */
[----:B------:R-:W-:-:S05]  /*03d0*/  IMAD.SHL.U32 R29, R29, 0x20000, RZ ;  /* 0x000200001d1d7824 */ /* 0x000fca00078e00ff */
[----:B------:R-:W-:Y:S02]  /*03e0*/  IADD3 R11, R29, R34, -R11 ;  /* 0x000000221d0b7210 */ /* 0x000fe40007ffe80b */
[----:B0-----:R-:W-:Y:S01]  /*03f0*/  CS2R R8, SRZ ;  /* 0x0000000000087805 */ /* 0x001fe2000001ff00 */
[----:B------:R-:W-:-:S04]  /*0400*/  IMAD.WIDE R36, R12, 0x4, R36 ;  /* 0x000000040c247825 */ /* 0x000fc800078e0224 */
[----:B------:R-:W-:Y:S01]  /*0410*/  IMAD.WIDE R2, R11, 0x4, R2 ;  /* 0x000000040b027825 */ /* 0x000fe200078e0202 */
[----:B------:R-:W-:Y:S01]  /*0420*/  CS2R R10, SRZ ;  /* 0x00000000000a7805 */ /* 0x000fe2000001ff00 */
[----:B------:R-:W4:Y:S04]  /*0430*/  @!P0 LDG.E.EL R24, desc[UR4][R36.64] ;  /* 0x0000000424188981 */ /* 0x000f28000c2e1900 */
[----:B------:R-:W4:Y:S04]  /*0440*/  @!P0 LDG.E.EL R21, desc[UR4][R36.64] ;  /* 0x0000000424158981 */ /* 0x000f28000c2e1900 */
[----:B------:R0:W4:Y:S01]  /*0450*/  @!P0 LDG.E.128 R8, desc[UR4][R2.64] ;  /* 0x0000000402088981 */ /* 0x000122000c1e1d00 */
[----:B------:R-:W-:-:S06]  /*0460*/  CS2R R22, SRZ ;  /* 0x0000000000167805 */ /* 0x000fcc000001ff00 */
[----:B------:R-:W4:Y:S04]  /*0470*/  @!P0 LDG.E.EL R23, desc[UR4][R36.64] ;  /* 0x0000000424178981 */ /* 0x000f28000c2e1900 */
[----:B------:R1:W4:Y:S01]  /*0480*/  @!P0 LDG.E.EL R22, desc[UR4][R36.64] ;  /* 0x0000000424168981 */ /* 0x000322000c2e1900 */
[----:B0-----:R-:W-:Y:S02]  /*0490*/  LOP3.LUT R3, R26, 0xfffffc00, RZ, 0xc0, !PT ;  /* 0xfffffc001a037812 */ /* 0x001fe400078ec0ff */
[----:B--2---:R-:W-:-:S05]  /*04a0*/  SEL R28, R28, RZ, !P1 ;  /* 0x000000ff1c1c7207 */ /* 0x004fca0004800000 */
[----:B-1----:R-:W-:Y:S01]  /*04b0*/  FADD R36, R28, 9.9999997473787516356e-06 ;  /* 0x3727c5ac1c247421 */ /* 0x002fe20000000000 */
[----:B---3--:R-:W-:Y:S02]  /*04c0*/  SEL R33, R33, RZ, !P1 ;  /* 0x000000ff21217207 */ /* 0x008fe40004800000 */
[----:B-----5:R-:W-:-:S03]  /*04d0*/  SEL R27, R27, RZ, !P1 ;  /* 0x000000ff1b1b7207 */ /* 0x020fc60004800000 */
[----:B------:R-:W0:Y:S01]  /*04e0*/  MUFU.SQRT R36, R36 ;  /* 0x0000002400247308 */ /* 0x000e220000002000 */
[----:B------:R-:W-:Y:S01]  /*04f0*/  FADD R33, R33, 9.9999997473787516356e-06 ;  /* 0x3727c5ac21217421 */ /* 0x000fe20000000000 */
[----:B------:R-:W-:-:S06]  /*0500*/  FADD R28, R27, 9.9999997473787516356e-06 ;  /* 0x3727c5ac1b1c7421 */ /* 0x000fcc0000000000 */
[----:B------:R-:W1:Y:S08]  /*0510*/  MUFU.SQRT R33, R33 ;  /* 0x0000002100217308 */ /* 0x000e700000002000 */
[----:B------:R-:W2:Y:S01]  /*0520*/  MUFU.SQRT R28, R28 ;  /* 0x0000001c001c7308 */ /* 0x000ea20000002000 */
[C---:B0-----:R-:W-:Y:S02]  /*0530*/  FSETP.GT.AND P6, PT, R36.reuse, 8.50705917302346158658e+37, PT ;  /* 0x7e8000002400780b */ /* 0x041fe40003fc4000 */
[----:B------:R-:W-:Y:S01]  /*0540*/  FSETP.GEU.AND P5, PT, R36, 1.175494350822287508e-38, PT ;  /* 0x008000002400780b */ /* 0x000fe20003fae000 */
[----:B------:R-:W-:Y:S01]  /*0550*/  IMAD.MOV.U32 R27, RZ, RZ, 0x3e800000 ;  /* 0x3e800000ff1b7424 */ /* 0x000fe200078e00ff */
[----:B-1----:R-:W-:-:S02]  /*0560*/  FSETP.GT.AND P4, PT, R33, 8.50705917302346158658e+37, PT ;  /* 0x7e8000002100780b */ /* 0x002fc40003f84000 */
[----:B----4-:R-:W-:Y:S01]  /*0570*/  SEL R37, R32, RZ, !P1 ;  /* 0x000000ff20257207 */ /* 0x010fe20004800000 */
[----:B------:R-:W-:Y:S01]  /*0580*/  IMAD.IADD R32, R34, 0x1, -R3 ;  /* 0x0000000122207824 */ /* 0x000fe200078e0a03 */
[----:B------:R-:W-:Y:S01]  /*0590*/  SEL R18, R18, RZ, !P1 ;  /* 0x000000ff12127207 */ /* 0x000fe20004800000 */
[----:B------:R-:W0:Y:S01]  /*05a0*/  LDC.64 R34, c[0x0][0x228] ;  /* 0x00008a00ff227b82 */ /* 0x000e220000000a00 */
[----:B------:R-:W-:-:S03]  /*05b0*/  FSETP.GEU.AND P3, PT, R33, 1.175494350822287508e-38, PT ;  /* 0x008000002100780b */ /* 0x000fc60003f6e000 */
[----:B------:R-:W-:Y:S01]  /*05c0*/  @P6 FMUL R36, R36, 0.25 ;  /* 0x3e80000024246820 */ /* 0x000fe20000400000 */
[----:B--2---:R-:W-:Y:S02]  /*05d0*/  FSETP.GT.AND P2, PT, R28, 8.50705917302346158658e+37, PT ;  /* 0x7e8000001c00780b */ /* 0x004fe40003f44000 */
[----:B------:R-:W-:Y:S01]  /*05e0*/  FSEL R3, R27, 1, P6 ;  /* 0x3f8000001b037808 */ /* 0x000fe20003000000 */
[----:B------:R-:W-:Y:S01]  /*05f0*/  @!P5 FMUL R36, R36, 16777216 ;  /* 0x4b8000002424d820 */ /* 0x000fe20000400000 */
[----:B------:R-:W-:Y:S01]  /*0600*/  FSETP.GEU.AND P6, PT, R28, 1.175494350822287508e-38, PT ;  /* 0x008000001c00780b */ /* 0x000fe20003fce000 */
[----:B------:R-:W-:Y:S01]  /*0610*/  FADD R18, R18, 9.9999997473787516356e-06 ;  /* 0x3727c5ac12127421 */ /* 0x000fe20000000000 */
[----:B------:R-:W-:-:S03]  /*0620*/  @P4 FMUL R33, R33, 0.25 ;  /* 0x3e80000021214820 */ /* 0x000fc60000400000 */
[----:B------:R-:W1:Y:S01]  /*0630*/  MUFU.RCP R36, R36 ;  /* 0x0000002400247308 */ /* 0x000e620000001000 */
[----:B------:R-:W-:Y:S01]  /*0640*/  SEL R4, R4, RZ, !P1 ;  /* 0x000000ff04047207 */ /* 0x000fe20004800000 */
[----:B------:R-:W-:Y:S02]  /*0650*/  @!P3 FMUL R33, R33, 16777216 ;  /* 0x4b8000002121b820 */ /* 0x000fe40000400000 */
[----:B------:R-:W-:-:S04]  /*0660*/  @P2 FMUL R28, R28, 0.25 ;  /* 0x3e8000001c1c2820 */ /* 0x000fc80000400000 */
[----:B------:R-:W2:Y:S01]  /*0670*/  MUFU.SQRT R18, R18 ;  /* 0x0000001200127308 */ /* 0x000ea20000002000 */
[----:B------:R-:W-:Y:S01]  /*0680*/  @!P6 FMUL R28, R28, 16777216 ;  /* 0x4b8000001c1ce820 */ /* 0x000fe20000400000 */
[----:B------:R-:W-:Y:S01]  /*0690*/  FADD R37, R4, -R37 ;  /* 0x8000002504257221 */ /* 0x000fe20000000000 */
[----:B------:R-:W-:Y:S01]  /*06a0*/  FSEL R4, R27, 1, P4 ;  /* 0x3f8000001b047808 */ /* 0x000fe20002000000 */
[----:B------:R-:W-:-:S04]  /*06b0*/  @!P5 FMUL R3, R3, 16777216 ;  /* 0x4b8000000303d820 */ /* 0x000fc80000400000 */
[----:B------:R-:W3:Y:S01]  /*06c0*/  MUFU.RCP R33, R33 ;  /* 0x0000002100217308 */ /* 0x000ee20000001000 */
[----:B-1----:R-:W-:Y:S01]  /*06d0*/  FMUL R36, R36, R3 ;  /* 0x0000000324247220 */ /* 0x002fe20000400000 */
[----:B------:R-:W-:-:S06]  /*06e0*/  @!P3 FMUL R4, R4, 16777216 ;  /* 0x4b8000000404b820 */ /* 0x000fcc0000400000 */
[----:B------:R-:W1:Y:S01]  /*06f0*/  MUFU.RCP R26, R28 ;  /* 0x0000001c001a7308 */ /* 0x000e620000001000 */
[----:B------:R-:W-:Y:S02]  /*0700*/  FSEL R3, R27, 1, P2 ;  /* 0x3f8000001b037808 */ /* 0x000fe40001000000 */
[----:B------:R-:W-:Y:S02]  /*0710*/  SEL R15, R15, RZ, !P0 ;  /* 0x000000ff0f0f7207 */ /* 0x000fe40004000000 */
[----:B--2---:R-:W-:Y:S02]  /*0720*/  FSETP.GT.AND P3, PT, R18, 8.50705917302346158658e+37, PT ;  /* 0x7e8000001200780b */ /* 0x004fe40003f64000 */
[----:B------:R-:W-:Y:S02]  /*0730*/  SEL R2, R5, RZ, !P1 ;  /* 0x000000ff05027207 */ /* 0x000fe40004800000 */
[----:B------:R-:W-:Y:S01]  /*0740*/  SEL R19, R19, RZ, !P1 ;  /* 0x000000ff13137207 */ /* 0x000fe20004800000 */
[----:B------:R-:W-:Y:S01]  /*0750*/  @!P6 FMUL R3, R3, 16777216 ;  /* 0x4b8000000303e820 */ /* 0x000fe20000400000 */
[----:B------:R-:W-:Y:S01]  /*0760*/  SEL R6, R6, RZ, !P1 ;  /* 0x000000ff06067207 */ /* 0x000fe20004800000 */
[----:B------:R-:W-:Y:S01]  /*0770*/  FADD R15, R15, 9.9999997473787516356e-06 ;  /* 0x3727c5ac0f0f7421 */ /* 0x000fe20000000000 */
[----:B------:R-:W-:-:S02]  /*0780*/  SEL R5, R20, RZ, !P1 ;  /* 0x000000ff14057207 */ /* 0x000fc40004800000 */
[----:B------:R-:W-:Y:S02]  /*0790*/  FSETP.GEU.AND P4, PT, R18, 1.175494350822287508e-38, PT ;  /* 0x008000001200780b */ /* 0x000fe40003f8e000 */
[----:B------:R-:W-:Y:S02]  /*07a0*/  SEL R7, R7, RZ, !P1 ;  /* 0x000000ff07077207 */ /* 0x000fe40004800000 */
[----:B------:R-:W-:Y:S01]  /*07b0*/  SEL R20, R25, RZ, !P1 ;  /* 0x000000ff19147207 */ /* 0x000fe20004800000 */
[----:B------:R-:W-:Y:S01]  /*07c0*/  FADD R2, R2, -R19 ;  /* 0x8000001302027221 */ /* 0x000fe20000000000 */
[----:B------:R-:W-:Y:S01]  /*07d0*/  FADD R19, R6, -R5 ;  /* 0x8000000506137221 */ /* 0x000fe20000000000 */
[----:B---3--:R-:W-:Y:S01]  /*07e0*/  FMUL R33, R33, R4 ;  /* 0x0000000421217220 */ /* 0x008fe20000400000 */
[----:B------:R-:W-:Y:S01]  /*07f0*/  FMUL R37, R36, R37 ;  /* 0x0000002524257220 */ /* 0x000fe20000400000 */
[----:B-1----:R-:W-:Y:S01]  /*0800*/  FMUL R26, R26, R3 ;  /* 0x000000031a1a7220 */ /* 0x002fe20000400000 */
[----:B------:R-:W-:Y:S01]  /*0810*/  FADD R20, R7, -R20 ;  /* 0x8000001407147221 */ /* 0x000fe20000000000 */
[----:B------:R-:W-:Y:S01]  /*0820*/  IMAD.MOV.U32 R36, RZ, RZ, RZ ;  /* 0x000000ffff247224 */ /* 0x000fe200078e00ff */
[----:B------:R-:W-:Y:S01]  /*0830*/  CS2R R4, SRZ ;  /* 0x0000000000047805 */ /* 0x000fe2000001ff00 */
[----:B------:R-:W-:Y:S01]  /*0840*/  IMAD.MOV.U32 R3, RZ, RZ, RZ ;  /* 0x000000ffff037224 */ /* 0x000fe200078e00ff */
[----:B------:R-:W1:Y:S01]  /*0850*/  MUFU.SQRT R15, R15 ;  /* 0x0000000f000f7308 */ /* 0x000e620000002000 */
[----:B0-----:R-:W-:Y:S01]  /*0860*/  IMAD.WIDE R6, R13, 0x4, R34 ;  /* 0x000000040d067825 */ /* 0x001fe200078e0222 */
[----:B------:R-:W-:-:S03]  /*0870*/  SEL R17, R17, RZ, !P0 ;  /* 0x000000ff11117207 */ /* 0x000fc60004000000 */
[----:B------:R-:W-:Y:S01]  /*0880*/  @P3 FMUL R18, R18, 0.25 ;  /* 0x3e80000012123820 */ /* 0x000fe20000400000 */
[----:B------:R-:W2:Y:S03]  /*0890*/  @!P1 LDG.E.EL R36, desc[UR4][R6.64] ;  /* 0x0000000406249981 */ /* 0x000ea6000c2e1900 */
[----:B------:R-:W-:Y:S01]  /*08a0*/  @!P4 FMUL R18, R18, 16777216 ;  /* 0x4b8000001212c820 */ /* 0x000fe20000400000 */
[----:B------:R-:W3:Y:S04]  /*08b0*/  @!P1 LDG.E.EL R3, desc[UR4][R6.64] ;  /* 0x0000000406039981 */ /* 0x000ee8000c2e1900 */
[----:B------:R-:W4:Y:S04]  /*08c0*/  @!P1 LDG.E.EL R4, desc[UR4][R6.64] ;  /* 0x0000000406049981 */ /* 0x000f28000c2e1900 */
[----:B------:R0:W5:Y:S01]  /*08d0*/  @!P1 LDG.E.EL R5, desc[UR4][R6.64] ;  /* 0x0000000406059981 */ /* 0x000162000c2e1900 */
[----:B------:R-:W-:Y:S01]  /*08e0*/  SEL R16, R16, RZ, !P0 ;  /* 0x000000ff10107207 */ /* 0x000fe20004000000 */
[----:B------:R-:W1:Y:S01]  /*08f0*/  MUFU.RCP R18, R18 ;  /* 0x0000001200127308 */ /* 0x000e620000001000 */
[----:B0-----:R-:W-:Y:S01]  /*0900*/  FADD R7, R17, 9.9999997473787516356e-06 ;  /* 0x3727c5ac11077421 */ /* 0x001fe20000000000 */
[----:B------:R-:W-:-:S06]  /*0910*/  FMUL R6, R26, R19 ;  /* 0x000000131a067220 */ /* 0x000fcc0000400000 */
[----:B------:R-:W0:Y:S01]  /*0920*/  MUFU.SQRT R19, R7 ;  /* 0x0000000700137308 */ /* 0x000e220000002000 */
[----:B-1----:R-:W-:Y:S01]  /*0930*/  FSETP.GT.AND P2, PT, R15, 8.50705917302346158658e+37, PT ;  /* 0x7e8000000f00780b */ /* 0x002fe20003f44000 */
[----:B------:R-:W-:Y:S01]  /*0940*/  FADD R25, R16, 9.9999997473787516356e-06 ;  /* 0x3727c5ac10197421 */ /* 0x000fe20000000000 */
[----:B------:R-:W-:Y:S01]  /*0950*/  FSEL R17, R27, 1, P3 ;  /* 0x3f8000001b117808 */ /* 0x000fe20001800000 */
[----:B------:R-:W-:-:S04]  /*0960*/  FMUL R2, R33, R2 ;  /* 0x0000000221027220 */ /* 0x000fc80000400000 */
[----:B------:R-:W1:Y:S01]  /*0970*/  MUFU.SQRT R25, R25 ;  /* 0x0000001900197308 */ /* 0x000e620000002000 */
[----:B------:R-:W-:Y:S01]  /*0980*/  @!P4 FMUL R17, R17, 16777216 ;  /* 0x4b8000001111c820 */ /* 0x000fe20000400000 */
[----:B------:R-:W-:-:S03]  /*0990*/  FSETP.GEU.AND P3, PT, R15, 1.175494350822287508e-38, PT ;  /* 0x008000000f00780b */ /* 0x000fc60003f6e000 */
[----:B------:R-:W-:Y:S01]  /*09a0*/  FMUL R33, R18, R17 ;  /* 0x0000001112217220 */ /* 0x000fe20000400000 */
[----:B0-----:R-:W-:Y:S01]  /*09b0*/  FSETP.GT.AND P5, PT, R19, 8.50705917302346158658e+37, PT ;  /* 0x7e8000001300780b */ /* 0x001fe20003fa4000 */
[----:B------:R-:W-:Y:S01]  /*09c0*/  @P2 FMUL R15, R15, 0.25 ;  /* 0x3e8000000f0f2820 */ /* 0x000fe20000400000 */
[----:B------:R-:W-:Y:S02]  /*09d0*/  FSEL R17, R27, 1, P2 ;  /* 0x3f8000001b117808 */ /* 0x000fe40001000000 */
[----:B------:R-:W-:Y:S02]  /*09e0*/  FSETP.GEU.AND P2, PT, R19, 1.175494350822287508e-38, PT ;  /* 0x008000001300780b */ /* 0x000fe40003f4e000 */
[----:B-1----:R-:W-:-:S07]  /*09f0*/  FSETP.GT.AND P6, PT, R25, 8.50705917302346158658e+37, PT ;  /* 0x7e8000001900780b */ /* 0x002fce0003fc4000 */
[----:B------:R-:W-:Y:S01]  /*0a00*/  @P5 FMUL R19, R19, 0.25 ;  /* 0x3e80000013135820 */ /* 0x000fe20000400000 */
[----:B------:R-:W-:Y:S02]  /*0a10*/  FSETP.GEU.AND P4, PT, R25, 1.175494350822287508e-38, PT ;  /* 0x008000001900780b */ /* 0x000fe40003f8e000 */
[----:B------:R-:W-:Y:S01]  /*0a20*/  SEL R14, R14, RZ, !P0 ;  /* 0x000000ff0e0e7207 */ /* 0x000fe20004000000 */
[----:B------:R-:W-:Y:S01]  /*0a30*/  @!P2 FMUL R19, R19, 16777216 ;  /* 0x4b8000001313a820 */ /* 0x000fe20000400000 */
[----:B------:R-:W-:-:S03]  /*0a40*/  @!P3 FMUL R15, R15, 16777216 ;  /* 0x4b8000000f0fb820 */ /* 0x000fc60000400000 */
[----:B------:R-:W-:Y:S01]  /*0a50*/  FADD R14, R14, 9.9999997473787516356e-06 ;  /* 0x3727c5ac0e0e7421 */ /* 0x000fe20000000000 */
[----:B------:R-:W0:Y:S01]  /*0a60*/  MUFU.RCP R16, R15 ;  /* 0x0000000f00107308 */ /* 0x000e220000001000 */
[----:B------:R-:W-:-:S07]  /*0a70*/  @P6 FMUL R25, R25, 0.25 ;  /* 0x3e80000019196820 */ /* 0x000fce0000400000 */
[----:B------:R-:W1:Y:S01]  /*0a80*/  MUFU.RCP R19, R19 ;  /* 0x0000001300137308 */ /* 0x000e620000001000 */
[----:B------:R-:W-:-:S07]  /*0a90*/  @!P4 FMUL R25, R25, 16777216 ;  /* 0x4b8000001919c820 */ /* 0x000fce0000400000 */
[----:B------:R0:W-:Y:S01]  /*0aa0*/  MUFU.SQRT R28, R14 ;  /* 0x0000000e001c7308 */ /* 0x0001e20000002000 */
[----:B------:R-:W-:Y:S01]  /*0ab0*/  @!P3 FMUL R17, R17, 16777216 ;  /* 0x4b8000001111b820 */ /* 0x000fe20000400000 */
[----:B0-----:R-:W-:-:S06]  /*0ac0*/  FSEL R14, R27, 1, P5 ;  /* 0x3f8000001b0e7808 */ /* 0x001fcc0002800000 */
[----:B------:R1:W0:Y:S01]  /*0ad0*/  MUFU.RCP R26, R25 ;  /* 0x00000019001a7308 */ /* 0x0002220000001000 */
[----:B------:R-:W-:Y:S01]  /*0ae0*/  @!P2 FMUL R14, R14, 16777216 ;  /* 0x4b8000000e0ea820 */ /* 0x000fe20000400000 */
[----:B------:R-:W-:Y:S01]  /*0af0*/  FMUL R16, R16, R17 ;  /* 0x0000001110107220 */ /* 0x000fe20000400000 */
[----:B------:R-:W-:Y:S02]  /*0b00*/  FSEL R17, R27, 1, P6 ;  /* 0x3f8000001b117808 */ /* 0x000fe40003000000 */
[----:B-1----:R-:W-:Y:S02]  /*0b10*/  FMUL R25, R19, R14 ;  /* 0x0000000e13197220 */ /* 0x002fe40000400000 */
[----:B------:R-:W1:Y:S01]  /*0b20*/  LDC.64 R14, c[0x0][0x230] ;  /* 0x00008c00ff0e7b82 */ /* 0x000e620000000a00 */
[----:B------:R-:W-:Y:S01]  /*0b30*/  @!P4 FMUL R17, R17, 16777216 ;  /* 0x4b8000001111c820 */ /* 0x000fe20000400000 */
[----:B------:R-:W-:Y:S01]  /*0b40*/  FMUL R7, R33, R20 ;  /* 0x0000001421077220 */ /* 0x000fe20000400000 */
[----:B------:R-:W-:Y:S01]  /*0b50*/  CS2R R18, SRZ ;  /* 0x0000000000127805 */ /* 0x000fe2000001ff00 */
[----:B------:R-:W-:-:S02]  /*0b60*/  IMAD.MOV.U32 R20, RZ, RZ, RZ ;  /* 0x000000ffff147224 */ /* 0x000fc400078e00ff */
[----:B0-----:R-:W-:Y:S01]  /*0b70*/  FMUL R26, R26, R17 ;  /* 0x000000111a1a7220 */ /* 0x001fe20000400000 */
[----:B------:R-:W-:Y:S02]  /*0b80*/  IMAD.MOV.U32 R17, RZ, RZ, RZ ;  /* 0x000000ffff117224 */ /* 0x000fe400078e00ff */
[----:B------:R-:W-:Y:S01]  /*0b90*/  IMAD.WIDE R34, R12, 0x4, R34 ;  /* 0x000000040c227825 */ /* 0x000fe200078e0222 */
[----:B------:R-:W-:Y:S02]  /*0ba0*/  SEL R8, R8, RZ, !P0 ;  /* 0x000000ff08087207 */ /* 0x000fe40004000000 */
[----:B------:R-:W-:Y:S02]  /*0bb0*/  SEL R33, R24, RZ, !P0 ;  /* 0x000000ff18217207 */ /* 0x000fe40004000000 */
[----:B------:R-:W3:Y:S01]  /*0bc0*/  @!P0 LDG.E.EL R17, desc[UR4][R34.64] ;  /* 0x0000000422118981 */ /* 0x000ee2000c2e1900 */
[----:B------:R-:W-:-:S03]  /*0bd0*/  SEL R11, R11, RZ, !P0 ;  /* 0x000000ff0b0b7207 */ /* 0x000fc60004000000 */
[----:B------:R-:W3:Y:S04]  /*0be0*/  @!P0 LDG.E.EL R18, desc[UR4][R34.64] ;  /* 0x0000000422128981 */ /* 0x000ee8000c2e1900 */
[----:B------:R-:W3:Y:S04]  /*0bf0*/  @!P0 LDG.E.EL R19, desc[UR4][R34.64] ;  /* 0x0000000422138981 */ /* 0x000ee8000c2e1900 */
[----:B------:R0:W3:Y:S02]  /*0c00*/  @!P0 LDG.E.EL R20, desc[UR4][R34.64] ;  /* 0x0000000422148981 */ /* 0x0000e4000c2e1900 */
[----:B0-----:R-:W-:Y:S01]  /*0c10*/  SEL R34, R21, RZ, !P0 ;  /* 0x000000ff15227207 */ /* 0x001fe20004000000 */
[----:B------:R-:W-:Y:S01]  /*0c20*/  FADD R21, R8, -R33 ;  /* 0x8000002108157221 */ /* 0x000fe20000000000 */
[----:B------:R-:W-:-:S03]  /*0c30*/  IMAD.MOV.U32 R8, RZ, RZ, RZ ;  /* 0x000000ffff087224 */ /* 0x000fc600078e00ff */
[----:B------:R-:W-:Y:S01]  /*0c40*/  FADD R11, R11, -R34 ;  /* 0x800000220b0b7221 */ /* 0x000fe20000000000 */
[----:B-1----:R-:W-:-:S05]  /*0c50*/  IMAD.WIDE R34, R13, 0x4, R14 ;  /* 0x000000040d227825 */ /* 0x002fca00078e020e */
[----:B------:R-:W3:Y:S01]  /*0c60*/  @!P1 LDG.E.EL R8, desc[UR4][R34.64] ;  /* 0x0000000422089981 */ /* 0x000ee2000c2e1900 */
[C---:B------:R-:W-:Y:S02]  /*0c70*/  FSETP.GT.AND P2, PT, R28.reuse, 8.50705917302346158658e+37, PT ;  /* 0x7e8000001c00780b */ /* 0x040fe40003f44000 */
[----:B------:R-:W-:-:S11]  /*0c80*/  FSETP.GEU.AND P3, PT, R28, 1.175494350822287508e-38, PT ;  /* 0x008000001c00780b */ /* 0x000fd60003f6e000 */
[----:B------:R-:W-:-:S04]  /*0c90*/  @P2 FMUL R28, R28, 0.25 ;  /* 0x3e8000001c1c2820 */ /* 0x000fc80000400000 */
[----:B------:R-:W-:-:S06]  /*0ca0*/  @!P3 FMUL R28, R28, 16777216 ;  /* 0x4b8000001c1cb820 */ /* 0x000fcc0000400000 */
[----:B------:R-:W0:Y:S01]  /*0cb0*/  MUFU.RCP R28, R28 ;  /* 0x0000001c001c7308 */ /* 0x000e220000001000 */
[----:B------:R-:W-:-:S05]  /*0cc0*/  FSEL R27, R27, 1, P2 ;  /* 0x3f8000001b1b7808 */ /* 0x000fca0001000000 */
[----:B------:R-:W-:Y:S01]  /*0cd0*/  @!P3 FMUL R27, R27, 16777216 ;  /* 0x4b8000001b1bb820 */ /* 0x000fe20000400000 */
[----:B------:R-:W-:-:S03]  /*0ce0*/  SEL R9, R9, RZ, !P0 ;  /* 0x000000ff09097207 */ /* 0x000fc60004000000 */
[----:B0-----:R-:W-:Y:S01]  /*0cf0*/  FMUL R24, R28, R27 ;  /* 0x0000001b1c187220 */ /* 0x001fe20000400000 */
[----:B------:R-:W-:-:S05]  /*0d00*/  SEL R28, R23, RZ, !P0 ;  /* 0x000000ff171c7207 */ /* 0x000fca0004000000 */
[----:B------:R-:W-:Y:S01]  /*0d10*/  FADD R9, R9, -R28 ;  /* 0x8000001c09097221 */ /* 0x000fe20000000000 */
[----:B------:R-:W-:-:S03]  /*0d20*/  SEL R10, R10, RZ, !P0 ;  /* 0x000000ff0a0a7207 */ /* 0x000fc60004000000 */
[----:B------:R-:W-:Y:S01]  /*0d30*/  FMUL R26, R26, R9 ;  /* 0x000000091a1a7220 */ /* 0x000fe20000400000 */
[----:B------:R-:W-:Y:S02]  /*0d40*/  LOP3.LUT R9, R30, 0xfffffc00, RZ, 0xc0, !PT ;  /* 0xfffffc001e097812 */ /* 0x000fe400078ec0ff */
[----:B------:R-:W-:Y:S01]  /*0d50*/  SEL R23, R22, RZ, !P0 ;  /* 0x000000ff16177207 */ /* 0x000fe20004000000 */
[----:B------:R-:W-:-:S04]  /*0d60*/  FMUL R24, R24, R11 ;  /* 0x0000000b18187220 */ /* 0x000fc80000400000 */
[----:B------:R-:W-:Y:S01]  /*0d70*/  FADD R10, R10, -R23 ;  /* 0x800000170a0a7221 */ /* 0x000fe20000000000 */
[----:B------:R-:W-:-:S03]  /*0d80*/  CS2R R22, SRZ ;  /* 0x0000000000167805 */ /* 0x000fc6000001ff00 */
[----:B------:R-:W-:-:S03]  /*0d90*/  FMUL R25, R25, R10 ;  /* 0x0000000a19197220 */ /* 0x000fc60000400000 */
[----:B------:R-:W4:Y:S01]  /*0da0*/  @!P1 LDG.E.EL R22, desc[UR4][R34.64] ;  /* 0x0000000422169981 */ /* 0x000f22000c2e1900 */
[----:B------:R-:W-:Y:S02]  /*0db0*/  IMAD.MOV.U32 R28, RZ, RZ, RZ ;  /* 0x000000ffff1c7224 */ /* 0x000fe400078e00ff */
[----:B------:R-:W-:Y:S02]  /*0dc0*/  IMAD.MOV.U32 R27, RZ, RZ, RZ ;  /* 0x000000ffff1b7224 */ /* 0x000fe400078e00ff */
[----:B------:R-:W-:Y:S02]  /*0dd0*/  IMAD.MOV.U32 R33, RZ, RZ, RZ ;  /* 0x000000ffff217224 */ /* 0x000fe400078e00ff */
[----:B------:R-:W5:Y:S01]  /*0de0*/  @!P1 LDG.E.EL R28, desc[UR4][R34.64] ;  /* 0x00000004221c9981 */ /* 0x000f62000c2e1900 */
[----:B------:R-:W-:-:S03]  /*0df0*/  IMAD.WIDE R14, R12, 0x4, R14 ;  /* 0x000000040c0e7825 */ /* 0x000fc600078e020e */
[----:B------:R0:W5:Y:S04]  /*0e00*/  @!P1 LDG.E.EL R27, desc[UR4][R34.64] ;  /* 0x00000004221b9981 */ /* 0x000168000c2e1900 */
[----:B------:R-:W5:Y:S04]  /*0e10*/  @!P0 LDG.E.EL R23, desc[UR4][R14.64] ;  /* 0x000000040e178981 */ /* 0x000f68000c2e1900 */
[----:B------:R-:W5:Y:S01]  /*0e20*/  @!P0 LDG.E.EL R33, desc[UR4][R14.64] ;  /* 0x000000040e218981 */ /* 0x000f62000c2e1900 */
[----:B0-----:R-:W-:-:S06]  /*0e30*/  CS2R R34, SRZ ;  /* 0x0000000000227805 */ /* 0x001fcc000001ff00 */
[----:B------:R-:W5:Y:S04]  /*0e40*/  @!P0 LDG.E.EL R34, desc[UR4][R14.64] ;  /* 0x000000040e228981 */ /* 0x000f68000c2e1900 */
[----:B------:R0:W5:Y:S02]  /*0e50*/  @!P0 LDG.E.EL R35, desc[UR4][R14.64] ;  /* 0x000000040e238981 */ /* 0x000164000c2e1900 */
[----:B0-----:R-:W-:Y:S02]  /*0e60*/  CS2R R14, SRZ ;  /* 0x00000000000e7805 */ /* 0x001fe4000001ff00 */
[----:B--2---:R-:W-:Y:S02]  /*0e70*/  SEL R36, R36, RZ, !P1 ;  /* 0x000000ff24247207 */ /* 0x004fe40004800000 */
[----:B---3--:R-:W-:Y:S01]  /*0e80*/  SEL R11, R8, RZ, !P1 ;  /* 0x000000ff080b7207 */ /* 0x008fe20004800000 */
[----:B------:R-:W-:-:S02]  /*0e90*/  IMAD.IADD R8, R0, 0x1, -R9 ;  /* 0x0000000100087824 */ /* 0x000fc400078e0a09 */
[----:B------:R-:W-:Y:S02]  /*0ea0*/  IMAD.SHL.U32 R9, R13, 0x400, RZ ;  /* 0x000004000d097824 */ /* 0x000fe400078e00ff */
[----:B------:R-:W-:Y:S01]  /*0eb0*/  FFMA R37, R36, R37, R11 ;  /* 0x0000002524257223 */ /* 0x000fe2000000000b */
[--C-:B------:R-:W-:Y:S02]  /*0ec0*/  SHF.R.S32.HI R11, RZ, 0x1f, R31.reuse ;  /* 0x0000001fff0b7819 */ /* 0x100fe4000001141f */
[----:B------:R-:W-:Y:S02]  /*0ed0*/  IADD3 R31, P2, P3, R9, R8, R31 ;  /* 0x00000008091f7210 */ /* 0x000fe40007b5e01f */
[----:B------:R-:W-:Y:S02]  /*0ee0*/  SHF.R.S32.HI R10, RZ, 0x1f, R8 ;  /* 0x0000001fff0a7819 */ /* 0x000fe40000011408 */
[----:B------:R-:W-:Y:S01]  /*0ef0*/  SHF.R.S32.HI R8, RZ, 0x1f, R9 ;  /* 0x0000001fff087819 */ /* 0x000fe20000011409 */
[----:B------:R-:W-:-:S03]  /*0f00*/  IMAD.SHL.U32 R9, R12, 0x400, RZ ;  /* 0x000004000c097824 */ /* 0x000fc600078e00ff */
[----:B------:R-:W-:Y:S02]  /*0f10*/  IADD3.X R8, R8, R10, R11, P2, P3 ;  /* 0x0000000a08087210 */ /* 0x000fe400017e640b */
[----:B------:R-:W-:Y:S02]  /*0f20*/  ISETP.GT.AND P2, PT, R13, 0x7f, PT ;  /* 0x0000007f0d00780c */ /* 0x000fe40003f44270 */
[--C-:B------:R-:W-:Y:S02]  /*0f30*/  SHF.R.S32.HI R10, RZ, 0x1f, R29.reuse ;  /* 0x0000001fff0a7819 */ /* 0x100fe4000001141d */
[----:B------:R-:W-:Y:S02]  /*0f40*/  IADD3 R29, P4, P5, R9, R32, R29 ;  /* 0x00000020091d7210 */ /* 0x000fe40007d9e01d */
[----:B------:R-:W-:Y:S02]  /*0f50*/  SHF.R.S32.HI R32, RZ, 0x1f, R32 ;  /* 0x0000001fff207819 */ /* 0x000fe40000011420 */
[----:B------:R-:W-:-:S02]  /*0f60*/  SHF.R.S32.HI R9, RZ, 0x1f, R9 ;  /* 0x0000001fff097819 */ /* 0x000fc40000011409 */
[----:B------:R-:W-:Y:S02]  /*0f70*/  LEA R30, P3, R31, UR6, 0x2 ;  /* 0x000000061f1e7c11 */ /* 0x000fe4000f8610ff */
[----:B------:R-:W-:Y:S02]  /*0f80*/  IADD3.X R32, R9, R32, R10, P4, P5 ;  /* 0x0000002009207210 */ /* 0x000fe400027ea40a */
[----:B------:R-:W-:Y:S02]  /*0f90*/  CS2R R10, SRZ ;  /* 0x00000000000a7805 */ /* 0x000fe4000001ff00 */
[----:B------:R-:W-:Y:S02]  /*0fa0*/  LEA.HI.X R31, R31, UR7, R8, 0x2, P3 ;  /* 0x000000071f1f7c11 */ /* 0x000fe400098f1408 */
[----:B------:R-:W-:Y:S02]  /*0fb0*/  CS2R R8, SRZ ;  /* 0x0000000000087805 */ /* 0x000fe4000001ff00 */
[----:B------:R-:W-:-:S02]  /*0fc0*/  ISETP.GT.AND P3, PT, R12, 0x7f, PT ;  /* 0x0000007f0c00780c */ /* 0x000fc40003f64270 */
[----:B------:R-:W-:Y:S02]  /*0fd0*/  CS2R R12, SRZ ;  /* 0x00000000000c7805 */ /* 0x000fe4000001ff00 */
[----:B------:R0:W2:Y:S02]  /*0fe0*/  @P2 LDG.E.128 R8, desc[UR4][R30.64+-0x80000] ;  /* 0xf80000041e082981 */ /* 0x0000a4000c1e1d00 */
[----:B0-----:R-:W-:-:S04]  /*0ff0*/  LEA R30, P4, R29, UR6, 0x2 ;  /* 0x000000061d1e7c11 */ /* 0x001fc8000f8810ff */
[----:B------:R-:W-:-:S05]  /*1000*/  LEA.HI.X R31, R29, UR7, R32, 0x2, P4 ;  /* 0x000000071d1f7c11 */ /* 0x000fca000a0f1420 */
[----:B------:R0:W3:Y:S01]  /*1010*/  @P3 LDG.E.128 R12, desc[UR4][R30.64+-0x80000] ;  /* 0xf80000041e0c3981 */ /* 0x0000e2000c1e1d00 */
[----:B------:R-:W-:Y:S02]  /*1020*/  SEL R3, R3, RZ, !P1 ;  /* 0x000000ff03037207 */ /* 0x000fe40004800000 */
[----:B----4-:R-:W-:-:S05]  /*1030*/  SEL R22, R22, RZ, !P1 ;  /* 0x000000ff16167207 */ /* 0x010fca0004800000 */
[----:B------:R-:W-:Y:S02]  /*1040*/  FFMA R22, R3, R2, R22 ;  /* 0x0000000203167223 */ /* 0x000fe40000000016 */
[----:B------:R-:W1:Y:S01]  /*1050*/  LDC.64 R2, c[0x0][0x240] ;  /* 0x00009000ff027b82 */ /* 0x000e620000000a00 */
[----:B------:R-:W-:Y:S02]  /*1060*/  SEL R29, R4, RZ, !P1 ;  /* 0x000000ff041d7207 */ /* 0x000fe40004800000 */
[----:B-----5:R-:W-:Y:S02]  /*1070*/  SEL R28, R28, RZ, !P1 ;  /* 0x000000ff1c1c7207 */ /* 0x020fe40004800000 */
[----:B------:R-:W-:Y:S02]  /*1080*/  SEL R4, R5, RZ, !P1 ;  /* 0x000000ff05047207 */ /* 0x000fe40004800000 */
[----:B------:R-:W-:Y:S01]  /*1090*/  SEL R27, R27, RZ, !P1 ;  /* 0x000000ff1b1b7207 */ /* 0x000fe20004800000 */
[----:B------:R-:W-:Y:S01]  /*10a0*/  FFMA R6, R29, R6, R28 ;  /* 0x000000061d067223 */ /* 0x000fe2000000001c */
[----:B------:R-:W-:-:S02]  /*10b0*/  SEL R5, R18, RZ, !P0 ;  /* 0x000000ff12057207 */ /* 0x000fc40004000000 */
[----:B------:R-:W-:Y:S01]  /*10c0*/  SEL R18, R19, RZ, !P0 ;  /* 0x000000ff13127207 */ /* 0x000fe20004000000 */
[----:B------:R-:W-:Y:S01]  /*10d0*/  FFMA R4, R4, R7, R27 ;  /* 0x0000000704047223 */ /* 0x000fe2000000001b */
[----:B------:R-:W-:Y:S01]  /*10e0*/  SEL R17, R17, RZ, !P0 ;  /* 0x000000ff11117207 */ /* 0x000fe20004000000 */
[----:B------:R-:W-:Y:S01]  /*10f0*/  FMUL R16, R16, R21 ;  /* 0x0000001510107220 */ /* 0x000fe20000400000 */
[----:B------:R-:W-:Y:S02]  /*1100*/  SEL R20, R20, RZ, !P0 ;  /* 0x000000ff14147207 */ /* 0x000fe40004000000 */
[----:B------:R-:W-:Y:S02]  /*1110*/  SEL R28, R23, RZ, !P0 ;  /* 0x000000ff171c7207 */ /* 0x000fe40004000000 */
[----:B0-----:R-:W-:Y:S02]  /*1120*/  SEL R30, R33, RZ, !P0 ;  /* 0x000000ff211e7207 */ /* 0x001fe40004000000 */
[----:B------:R-:W-:-:S02]  /*1130*/  SEL R19, R34, RZ, !P0 ;  /* 0x000000ff22137207 */ /* 0x000fc40004000000 */
[----:B------:R-:W-:Y:S01]  /*1140*/  SEL R35, R35, RZ, !P0 ;  /* 0x000000ff23237207 */ /* 0x000fe20004000000 */
[----:B------:R-:W-:Y:S01]  /*1150*/  FFMA R16, R17, R16, R28 ;  /* 0x0000001011107223 */ /* 0x000fe2000000001c */
[----:B------:R-:W-:Y:S01]  /*1160*/  FFMA R5, R5, R26, R30 ;  /* 0x0000001a05057223 */ /* 0x000fe2000000001e */
[----:B------:R-:W-:Y:S01]  /*1170*/  FFMA R18, R18, R25, R19 ;  /* 0x0000001912127223 */ /* 0x000fe20000000013 */
[----:B------:R-:W-:Y:S01]  /*1180*/  FSETP.GEU.AND P6, PT, R37, RZ, PT ;  /* 0x000000ff2500720b */ /* 0x000fe20003fce000 */
[----:B------:R-:W-:Y:S01]  /*1190*/  FFMA R20, R20, R24, R35 ;  /* 0x0000001814147223 */ /* 0x000fe20000000023 */
[----:B------:R-:W-:Y:S02]  /*11a0*/  FSETP.GEU.AND P5, PT, R22, RZ, PT ;  /* 0x000000ff1600720b */ /* 0x000fe40003fae000 */
[----:B------:R-:W-:Y:S01]  /*11b0*/  FSETP.GEU.AND P4, PT, R6, RZ, PT ;  /* 0x000000ff0600720b */ /* 0x000fe20003f8e000 */
[----:B-1----:R-:W-:Y:S01]  /*11c0*/  IMAD.WIDE R2, R0, 0x4, R2 ;  /* 0x0000000400027825 */ /* 0x002fe200078e0202 */
[----:B--2---:R-:W-:-:S02]  /*11d0*/  SEL R8, R8, RZ, P2 ;  /* 0x000000ff08087207 */ /* 0x004fc40001000000 */
[----:B------:R-:W-:Y:S02]  /*11e0*/  SEL R9, R9, RZ, P2 ;  /* 0x000000ff09097207 */ /* 0x000fe40001000000 */
[----:B------:R-:W-:Y:S02]  /*11f0*/  SEL R10, R10, RZ, P2 ;  /* 0x000000ff0a0a7207 */ /* 0x000fe40001000000 */
[----:B------:R-:W-:Y:S02]  /*1200*/  SEL R11, R11, RZ, P2 ;  /* 0x000000ff0b0b7207 */ /* 0x000fe40001000000 */
[----:B------:R-:W-:Y:S02]  /*1210*/  FSETP.GEU.AND P2, PT, R4, RZ, PT ;  /* 0x000000ff0400720b */ /* 0x000fe40003f4e000 */
[----:B------:R-:W-:Y:S02]  /*1220*/  @!P1 SEL R8, R37, RZ, P6 ;  /* 0x000000ff25089207 */ /* 0x000fe40003000000 */
[----:B------:R-:W-:-:S02]  /*1230*/  @!P1 SEL R9, R22, RZ, P5 ;  /* 0x000000ff16099207 */ /* 0x000fc40002800000 */
[----:B------:R-:W-:Y:S02]  /*1240*/  @!P1 SEL R10, R6, RZ, P4 ;  /* 0x000000ff060a9207 */ /* 0x000fe40002000000 */
[----:B------:R-:W-:Y:S02]  /*1250*/  @!P1 SEL R11, R4, RZ, P2 ;  /* 0x000000ff040b9207 */ /* 0x000fe40001000000 */
[----:B------:R-:W-:Y:S02]  /*1260*/  FSETP.GEU.AND P4, PT, R16, RZ, PT ;  /* 0x000000ff1000720b */ /* 0x000fe40003f8e000 */
[----:B---3--:R-:W-:Y:S02]  /*1270*/  SEL R12, R12, RZ, P3 ;  /* 0x000000ff0c0c7207 */ /* 0x008fe40001800000 */
[----:B------:R-:W-:Y:S02]  /*1280*/  SEL R13, R13, RZ, P3 ;  /* 0x000000ff0d0d7207 */ /* 0x000fe40001800000 */
[----:B------:R-:W-:-:S02]  /*1290*/  SEL R14, R14, RZ, P3 ;  /* 0x000000ff0e0e7207 */ /* 0x000fc40001800000 */
[----:B------:R-:W-:Y:S02]  /*12a0*/  SEL R15, R15, RZ, P3 ;  /* 0x000000ff0f0f7207 */ /* 0x000fe40001800000 */
[C---:B------:R-:W-:Y:S02]  /*12b0*/  FSETP.GEU.AND P3, PT, R5.reuse, RZ, PT ;  /* 0x000000ff0500720b */ /* 0x040fe40003f6e000 */
[----:B------:R-:W-:Y:S02]  /*12c0*/  FSETP.GEU.AND P2, PT, R18, RZ, PT ;  /* 0x000000ff1200720b */ /* 0x000fe40003f4e000 */
[----:B------:R-:W-:Y:S02]  /*12d0*/  FSETP.GEU.AND P1, PT, R20, RZ, PT ;  /* 0x000000ff1400720b */ /* 0x000fe40003f2e000 */
[----:B------:R-:W-:Y:S02]  /*12e0*/  @!P0 SEL R12, R16, RZ, P4 ;  /* 0x000000ff100c8207 */ /* 0x000fe40002000000 */
[----:B------:R-:W-:-:S02]  /*12f0*/  @!P0 SEL R13, R5, RZ, P3 ;  /* 0x000000ff050d8207 */ /* 0x000fc40001800000 */
[----:B------:R-:W-:Y:S02]  /*1300*/  @!P0 SEL R14, R18, RZ, P2 ;  /* 0x000000ff120e8207 */ /* 0x000fe40001000000 */
[----:B------:R-:W-:Y:S01]  /*1310*/  @!P0 SEL R15, R20, RZ, P1 ;  /* 0x000000ff140f8207 */ /* 0x000fe20000800000 */
[----:B------:R-:W-:Y:S04]  /*1320*/  STG.E.128 desc[UR4][R2.64], R8 ;  /* 0x0000000802007986 */ /* 0x000fe8000c101d04 */
[----:B------:R-:W-:Y:S01]  /*1330*/  STG.E.128 desc[UR4][R2.64+0x800], R12 ;  /* 0x0008000c02007986 */ /* 0x000fe2000c101d04 */
[----:B------:R-:W-:Y:S05]  /*1340*/  EXIT ;  /* 0x000000000000794d */ /* 0x000fea0003800000 */
.L_x_0:
[----:B------:R-:W-:-:S00]  /*1350*/  BRA `(.L_x_0) ;  /* 0xfffffffc00fc7947 */ /* 0x000fc0000383ffff */
[----:B------:R-:W-:-:S00]  /*1360*/  NOP ;  /* 0x0000000000007918 */ /* 0x000fc00000000000 */
        /* <DEDUP_REMOVED lines=9> */
.L_x_1:


//--------------------- .nv.global.init           --------------------------
	.section	.nv.global.init,"aw",@progbits
.nv.global.init:
	.type		_$_str,@object
	.size		_$_str,(_$_str_$_2 - _$_str)
_$_str:
        /*0000*/ 	.byte	0x5f, 0x5f, 0x43, 0x55, 0x44, 0x41, 0x5f, 0x46, 0x54, 0x5a, 0x00
	.type		_$_str_$_2,@object
	.size		_$_str_$_2,(.L_1 - _$_str_$_2)
_$_str_$_2:
        /*000b*/ 	.byte	0x5f, 0x5f, 0x43, 0x55, 0x44, 0x41, 0x5f, 0x50, 0x52, 0x45, 0x43, 0x5f, 0x53, 0x51, 0x52, 0x54
        /*001b*/ 	.byte	0x00
.L_1:


//--------------------- .nv.constant0.triton_poi_fused_cat_26 --------------------------
	.section	.nv.constant0.triton_poi_fused_cat_26,"a",@progbits
	.sectionflags	@""
	.align	4
.nv.constant0.triton_poi_fused_cat_26:
	.zero		588
